//
// Generated by NVIDIA NVVM Compiler
//
// Compiler Build ID: CL-36424714
// Cuda compilation tools, release 13.0, V13.0.88
// Based on NVVM 20.0.0
//

.version 9.0
.target sm_100
.address_size 64

	// .globl	_Z19MA_flock_simulationPKfPfi

.visible .entry _Z19MA_flock_simulationPKfPfi(
	.param .u64 .ptr .align 1 _Z19MA_flock_simulationPKfPfi_param_0,
	.param .u64 .ptr .align 1 _Z19MA_flock_simulationPKfPfi_param_1,
	.param .u32 _Z19MA_flock_simulationPKfPfi_param_2
)
{
	.reg .pred 	%p<2>;
	.reg .b32 	%r<7>;
	.reg .b32 	%f<7>;
	.reg .b64 	%rd<8>;

	ld.param.u64 	%rd1, [_Z19MA_flock_simulationPKfPfi_param_0];
	ld.param.u64 	%rd2, [_Z19MA_flock_simulationPKfPfi_param_1];
	ld.param.u32 	%r2, [_Z19MA_flock_simulationPKfPfi_param_2];
	mov.u32 	%r3, %tid.x;
	mov.u32 	%r4, %ntid.x;
	mov.u32 	%r5, %ctaid.x;
	mad.lo.s32 	%r1, %r4, %r5, %r3;
	setp.ge.s32 	%p1, %r1, %r2;
	@%p1 bra 	$L__BB0_2;
	cvta.to.global.u64 	%rd3, %rd2;
	cvta.to.global.u64 	%rd4, %rd1;
	shl.b32 	%r6, %r1, 2;
	mul.wide.s32 	%rd5, %r6, 4;
	add.s64 	%rd6, %rd4, %rd5;
	ld.global.f32 	%f1, [%rd6];
	ld.global.f32 	%f2, [%rd6+4];
	ld.global.f32 	%f3, [%rd6+8];
	ld.global.f32 	%f4, [%rd6+12];
	add.f32 	%f5, %f1, %f3;
	add.f32 	%f6, %f2, %f4;
	add.s64 	%rd7, %rd3, %rd5;
	st.global.f32 	[%rd7], %f5;
	st.global.f32 	[%rd7+4], %f6;
	st.global.f32 	[%rd7+8], %f3;
	st.global.f32 	[%rd7+12], %f4;
$L__BB0_2:
	ret;

}


// ===== COMPILED SASS (sm_100) =====

	.target	sm_100

	.elftype	@"ET_EXEC"


//--------------------- .note.nv.tkinfo           --------------------------
	.section	.note.nv.tkinfo,"",@"SHT_NOTE"
	.sectionflags	@"SHF_NOTE_NV_TKINFO"
	.tkinfo
        /*0018*/ 	.word	0x00000002
        /*0030*/ 	.string	""
        /*0030*/ 	.string	"ptxas"
        /*0030*/ 	.string	"Cuda compilation tools, release 13.0, V13.0.88"
        /*0030*/ 	.string	"Build cuda_13.0.r13.0/compiler.36424714_0"
        /*0030*/ 	.string	"-arch sm_100 -m 64 "



//--------------------- .note.nv.cuinfo           --------------------------
	.section	.note.nv.cuinfo,"",@"SHT_NOTE"
	.sectionflags	@"SHF_NOTE_NV_CUINFO"
        /*0018*/ 	.short	0x0002
        /*001a*/ 	.short	0x0064
        /*001c*/ 	.short	0x0082
	.zero		2


//--------------------- .nv.info                  --------------------------
	.section	.nv.info,"",@"SHT_CUDA_INFO"
	.align	4


	//----- nvinfo : EIATTR_REGCOUNT
	.align		4
        /*0000*/ 	.byte	0x04, 0x2f
        /*0002*/ 	.short	(.L_1 - .L_0)
	.align		4
.L_0:
        /*0004*/ 	.word	index@(_Z19MA_flock_simulationPKfPfi)
        /*0008*/ 	.word	0x00000010


	//----- nvinfo : EIATTR_FRAME_SIZE
	.align		4
.L_1:
        /*000c*/ 	.byte	0x04, 0x11
        /*000e*/ 	.short	(.L_3 - .L_2)
	.align		4
.L_2:
        /*0010*/ 	.word	index@(_Z19MA_flock_simulationPKfPfi)
        /*0014*/ 	.word	0x00000000


	//----- nvinfo : EIATTR_MIN_STACK_SIZE
	.align		4
.L_3:
        /*0018*/ 	.byte	0x04, 0x12
        /*001a*/ 	.short	(.L_5 - .L_4)
	.align		4
.L_4:
        /*001c*/ 	.word	index@(_Z19MA_flock_simulationPKfPfi)
        /*0020*/ 	.word	0x00000000
.L_5:


//--------------------- .nv.compat                --------------------------
	.section	.nv.compat,"",@"SHT_CUDA_COMPAT_INFO"
	.align	4
        /*0000*/ 	.byte	0x02, 0x09, 0x00, 0x00, 0x02, 0x02, 0x01, 0x00, 0x02, 0x05, 0x05, 0x00, 0x03, 0x07, 0x01, 0x01
        /*0010*/ 	.byte	0x02, 0x03, 0x00, 0x00, 0x02, 0x06, 0x01, 0x00, 0x04, 0x0b, 0x08, 0x00, 0x09, 0x00, 0x00, 0x00
        /*0020*/ 	.byte	0x00, 0x00, 0x00, 0x00


//--------------------- .nv.info._Z19MA_flock_simulationPKfPfi --------------------------
	.section	.nv.info._Z19MA_flock_simulationPKfPfi,"",@"SHT_CUDA_INFO"
	.sectionflags	@""
	.align	4


	//----- nvinfo : EIATTR_CUDA_API_VERSION
	.align		4
        /*0000*/ 	.byte	0x04, 0x37
        /*0002*/ 	.short	(.L_7 - .L_6)
.L_6:
        /*0004*/ 	.word	0x00000082


	//----- nvinfo : EIATTR_KPARAM_INFO
	.align		4
.L_7:
        /*0008*/ 	.byte	0x04, 0x17
        /*000a*/ 	.short	(.L_9 - .L_8)
.L_8:
        /*000c*/ 	.word	0x00000000
        /*0010*/ 	.short	0x0002
        /*0012*/ 	.short	0x0010
        /*0014*/ 	.byte	0x00, 0xf0, 0x11, 0x00


	//----- nvinfo : EIATTR_KPARAM_INFO
	.align		4
.L_9:
        /*0018*/ 	.byte	0x04, 0x17
        /*001a*/ 	.short	(.L_11 - .L_10)
.L_10:
        /*001c*/ 	.word	0x00000000
        /*0020*/ 	.short	0x0001
        /*0022*/ 	.short	0x0008
        /*0024*/ 	.byte	0x00, 0xf5, 0x21, 0x00


	//----- nvinfo : EIATTR_KPARAM_INFO
	.align		4
.L_11:
        /*0028*/ 	.byte	0x04, 0x17
        /*002a*/ 	.short	(.L_13 - .L_12)
.L_12:
        /*002c*/ 	.word	0x00000000
        /*0030*/ 	.short	0x0000
        /*0032*/ 	.short	0x0000
        /*0034*/ 	.byte	0x00, 0xf5, 0x21, 0x00


	//----- nvinfo : EIATTR_SPARSE_MMA_MASK
	.align		4
.L_13:
        /*0038*/ 	.byte	0x03, 0x50
        /*003a*/ 	.short	0x0000


	//----- nvinfo : EIATTR_MAXREG_COUNT
	.align		4
        /*003c*/ 	.byte	0x03, 0x1b
        /*003e*/ 	.short	0x00ff


	//----- nvinfo : EIATTR_MERCURY_ISA_VERSION
	.align		4
        /*0040*/ 	.byte	0x03, 0x5f
        /*0042*/ 	.short	0x0101


	//----- nvinfo : EIATTR_VRC_CTA_INIT_COUNT
	.align		4
        /*0044*/ 	.byte	0x02, 0x4a
	.zero		1
	.zero		1


	//----- nvinfo : EIATTR_EXIT_INSTR_OFFSETS
	.align		4
        /*0048*/ 	.byte	0x04, 0x1c
        /*004a*/ 	.short	(.L_15 - .L_14)


	//   ....[0]....
.L_14:
        /*004c*/ 	.word	0x00000070


	//   ....[1]....
        /*0050*/ 	.word	0x00000180


	//----- nvinfo : EIATTR_CBANK_PARAM_SIZE
	.align		4
.L_15:
        /*0054*/ 	.byte	0x03, 0x19
        /*0056*/ 	.short	0x0014


	//----- nvinfo : EIATTR_PARAM_CBANK
	.align		4
        /*0058*/ 	.byte	0x04, 0x0a
        /*005a*/ 	.short	(.L_17 - .L_16)
	.align		4
.L_16:
        /*005c*/ 	.word	index@(.nv.constant0._Z19MA_flock_simulationPKfPfi)
        /*0060*/ 	.short	0x0380
        /*0062*/ 	.short	0x0014


	//----- nvinfo : EIATTR_SW_WAR
	.align		4
.L_17:
        /*0064*/ 	.byte	0x04, 0x36
        /*0066*/ 	.short	(.L_19 - .L_18)
.L_18:
        /*0068*/ 	.word	0x00000008
.L_19:


//--------------------- .nv.callgraph             --------------------------
	.section	.nv.callgraph,"",@"SHT_CUDA_CALLGRAPH"
	.align	4
	.sectionentsize	8
	.align		4
        /*0000*/ 	.word	0x00000000
	.align		4
        /*0004*/ 	.word	0xffffffff
	.align		4
        /*0008*/ 	.word	0x00000000
	.align		4
        /*000c*/ 	.word	0xfffffffe
	.align		4
        /*0010*/ 	.word	0x00000000
	.align		4
        /*0014*/ 	.word	0xfffffffd
	.align		4
        /*0018*/ 	.word	0x00000000
	.align		4
        /*001c*/ 	.word	0xfffffffc


//--------------------- .text._Z19MA_flock_simulationPKfPfi --------------------------
	.section	.text._Z19MA_flock_simulationPKfPfi,"ax",@progbits
	.align	128
        .global         _Z19MA_flock_simulationPKfPfi
        .type           _Z19MA_flock_simulationPKfPfi,@function
        .size           _Z19MA_flock_simulationPKfPfi,(.L_x_1 - _Z19MA_flock_simulationPKfPfi)
        .other          _Z19MA_flock_simulationPKfPfi,@"STO_CUDA_ENTRY STV_DEFAULT"
_Z19MA_flock_simulationPKfPfi:
.text._Z19MA_flock_simulationPKfPfi:
[----:B------:R-:W-:Y:S01]  /*0000*/  LDC R1, c[0x0][0x37c] ;  /* 0x0000df00ff017b82 */ /* 0x000fe20000000800 */
[----:B------:R-:W0:Y:S01]  /*0010*/  S2R R0, SR_TID.X ;  /* 0x0000000000007919 */ /* 0x000e220000002100 */
[----:B------:R-:W0:Y:S01]  /*0020*/  LDCU UR4, c[0x0][0x360] ;  /* 0x00006c00ff0477ac */ /* 0x000e220008000800 */
[----:B------:R-:W0:Y:S01]  /*0030*/  S2R R3, SR_CTAID.X ;  /* 0x0000000000037919 */ /* 0x000e220000002500 */
[----:B------:R-:W1:Y:S01]  /*0040*/  LDCU UR5, c[0x0][0x390] ;  /* 0x00007200ff0577ac */ /* 0x000e620008000800 */
[----:B0-----:R-:W-:-:S05]  /*0050*/  IMAD R0, R3, UR4, R0 ;  /* 0x0000000403007c24 */ /* 0x001fca000f8e0200 */
[----:B-1----:R-:W-:-:S13]  /*0060*/  ISETP.GE.AND P0, PT, R0, UR5, PT ;  /* 0x0000000500007c0c */ /* 0x002fda000bf06270 */
[----:B------:R-:W-:Y:S05]  /*0070*/  @P0 EXIT ;  /* 0x000000000000094d */ /* 0x000fea0003800000 */
[----:B------:R-:W0:Y:S01]  /*0080*/  LDC.64 R2, c[0x0][0x380] ;  /* 0x0000e000ff027b82 */ /* 0x000e220000000a00 */
[----:B------:R-:W1:Y:S01]  /*0090*/  LDCU.64 UR4, c[0x0][0x358] ;  /* 0x00006b00ff0477ac */ /* 0x000e620008000a00 */
[----:B------:R-:W-:-:S06]  /*00a0*/  SHF.L.U32 R7, R0, 0x2, RZ ;  /* 0x0000000200077819 */ /* 0x000fcc00000006ff */
[----:B------:R-:W2:Y:S01]  /*00b0*/  LDC.64 R4, c[0x0][0x388] ;  /* 0x0000e200ff047b82 */ /* 0x000ea20000000a00 */
[----:B0-----:R-:W-:-:S05]  /*00c0*/  IMAD.WIDE R2, R7, 0x4, R2 ;  /* 0x0000000407027825 */ /* 0x001fca00078e0202 */
[----:B-1----:R-:W3:Y:S04]  /*00d0*/  LDG.E R0, desc[UR4][R2.64] ;  /* 0x0000000402007981 */ /* 0x002ee8000c1e1900 */
[----:B------:R-:W4:Y:S04]  /*00e0*/  LDG.E R6, desc[UR4][R2.64+0x4] ;  /* 0x0000040402067981 */ /* 0x000f28000c1e1900 */
[----:B------:R-:W3:Y:S04]  /*00f0*/  LDG.E R9, desc[UR4][R2.64+0x8] ;  /* 0x0000080402097981 */ /* 0x000ee8000c1e1900 */
[----:B------:R-:W4:Y:S01]  /*0100*/  LDG.E R11, desc[UR4][R2.64+0xc] ;  /* 0x00000c04020b7981 */ /* 0x000f22000c1e1900 */
[----:B--2---:R-:W-:-:S04]  /*0110*/  IMAD.WIDE R4, R7, 0x4, R4 ;  /* 0x0000000407047825 */ /* 0x004fc800078e0204 */
[----:B---3--:R-:W-:Y:S01]  /*0120*/  FADD R7, R0, R9 ;  /* 0x0000000900077221 */ /* 0x008fe20000000000 */
[----:B------:R-:W-:Y:S01]  /*0130*/  STG.E desc[UR4][R4.64+0x8], R9 ;  /* 0x0000080904007986 */ /* 0x000fe2000c101904 */
[----:B----4-:R-:W-:-:S03]  /*0140*/  FADD R13, R6, R11 ;  /* 0x0000000b060d7221 */ /* 0x010fc60000000000 */
[----:B------:R-:W-:Y:S04]  /*0150*/  STG.E desc[UR4][R4.64+0xc], R11 ;  /* 0x00000c0b04007986 */ /* 0x000fe8000c101904 */
[----:B------:R-:W-:Y:S04]  /*0160*/  STG.E desc[UR4][R4.64], R7 ;  /* 0x0000000704007986 */ /* 0x000fe8000c101904 */
[----:B------:R-:W-:Y:S01]  /*0170*/  STG.E desc[UR4][R4.64+0x4], R13 ;  /* 0x0000040d04007986 */ /* 0x000fe2000c101904 */
[----:B------:R-:W-:Y:S05]  /*0180*/  EXIT ;  /* 0x000000000000794d */ /* 0x000fea0003800000 */
.L_x_0:
[----:B------:R-:W-:-:S00]  /*0190*/  BRA `(.L_x_0) ;  /* 0xfffffffc00fc7947 */ /* 0x000fc0000383ffff */
[----:B------:R-:W-:-:S00]  /*01a0*/  NOP ;  /* 0x0000000000007918 */ /* 0x000fc00000000000 */
        /* <DEDUP_REMOVED lines=13> */
.L_x_1:


//--------------------- .nv.shared.reserved.0     --------------------------
	.section	.nv.shared.reserved.0,"aw",@nobits
	.weak		__nv_reservedSMEM_offset_0_alias
	.size		__nv_reservedSMEM_offset_0_alias, 0, 64
	.other		__nv_reservedSMEM_offset_0_alias,@"STO_CUDA_RESERVED_SHARED STV_DEFAULT"
__nv_reservedSMEM_offset_0_alias:
	.zero		0
	.zero		64


//--------------------- .nv.constant0._Z19MA_flock_simulationPKfPfi --------------------------
	.section	.nv.constant0._Z19MA_flock_simulationPKfPfi,"a",@progbits
	.sectionflags	@""
	.align	4
.nv.constant0._Z19MA_flock_simulationPKfPfi:
	.zero		916


//--------------------- SYMBOLS --------------------------

	.type		.nv.reservedSmem.offset0,@object
	.size		.nv.reservedSmem.offset0,0x4
